	.headerflags	@"EF_CUDA_TEXMODE_UNIFIED EF_CUDA_64BIT_ADDRESS EF_CUDA_SM86 EF_CUDA_VIRTUAL_SM(EF_CUDA_SM86)"
	.elftype	@"ET_EXEC"


//--------------------- .nv.info                  --------------------------
	.section	.nv.info,"",@"SHT_CUDA_INFO"
	.align	4


	//----- nvinfo : EIATTR_REGCOUNT
	.align		4
        /*0000*/ 	.byte	0x04, 0x2f
        /*0002*/ 	.short	(.L_2 - .L_1)
	.align		4
.L_1:
        /*0004*/ 	.word	index@(triton_poi_fused_gelu_8)
        /*0008*/ 	.word	0x00000019


	//----- nvinfo : EIATTR_MIN_STACK_SIZE
	.align		4
.L_2:
        /*000c*/ 	.byte	0x04, 0x12
        /*000e*/ 	.short	(.L_4 - .L_3)
	.align		4
.L_3:
        /*0010*/ 	.word	index@(triton_poi_fused_gelu_8)
        /*0014*/ 	.word	0x00000000


	//----- nvinfo : EIATTR_FRAME_SIZE
	.align		4
.L_4:
        /*0018*/ 	.byte	0x04, 0x11
        /*001a*/ 	.short	(.L_6 - .L_5)
	.align		4
.L_5:
        /*001c*/ 	.word	index@(triton_poi_fused_gelu_8)
        /*0020*/ 	.word	0x00000000


	//----- nvinfo : EIATTR_MIN_STACK_SIZE
	.align		4
.L_6:
        /*0024*/ 	.byte	0x04, 0x12
        /*0026*/ 	.short	(.L_8 - .L_7)
	.align		4
.L_7:
        /*0028*/ 	.word	index@(triton_poi_fused_gelu_8)
        /*002c*/ 	.word	0x00000000
.L_8:


//--------------------- .nv.info.triton_poi_fused_gelu_8 --------------------------
	.section	.nv.info.triton_poi_fused_gelu_8,"",@"SHT_CUDA_INFO"
	.sectionflags	@""
	.align	4


	//----- nvinfo : EIATTR_CUDA_API_VERSION
	.align		4
        /*0000*/ 	.byte	0x04, 0x37
        /*0002*/ 	.short	(.L_10 - .L_9)
.L_9:
        /*0004*/ 	.word	0x0000007c


	//----- nvinfo : EIATTR_SW2861232_WAR
	.align		4
.L_10:
        /*0008*/ 	.byte	0x01, 0x35
	.zero		2


	//----- nvinfo : EIATTR_PARAM_CBANK
	.align		4
        /*000c*/ 	.byte	0x04, 0x0a
        /*000e*/ 	.short	(.L_12 - .L_11)
	.align		4
.L_11:
        /*0010*/ 	.word	index@(.nv.constant0.triton_poi_fused_gelu_8)
        /*0014*/ 	.short	0x0160
        /*0016*/ 	.short	0x0020


	//----- nvinfo : EIATTR_CBANK_PARAM_SIZE
	.align		4
.L_12:
        /*0018*/ 	.byte	0x03, 0x19
        /*001a*/ 	.short	0x0020


	//----- nvinfo : EIATTR_KPARAM_INFO
	.align		4
        /*001c*/ 	.byte	0x04, 0x17
        /*001e*/ 	.short	(.L_14 - .L_13)
.L_13:
        /*0020*/ 	.word	0x00000000
        /*0024*/ 	.short	0x0003
        /*0026*/ 	.short	0x0018
        /*0028*/ 	.byte	0x00, 0xf4, 0x21, 0x00


	//----- nvinfo : EIATTR_KPARAM_INFO
	.align		4
.L_14:
        /*002c*/ 	.byte	0x04, 0x17
        /*002e*/ 	.short	(.L_16 - .L_15)
.L_15:
        /*0030*/ 	.word	0x00000000
        /*0034*/ 	.short	0x0002
        /*0036*/ 	.short	0x0010
        /*0038*/ 	.byte	0x00, 0xf0, 0x11, 0x00


	//----- nvinfo : EIATTR_KPARAM_INFO
	.align		4
.L_16:
        /*003c*/ 	.byte	0x04, 0x17
        /*003e*/ 	.short	(.L_18 - .L_17)
.L_17:
        /*0040*/ 	.word	0x00000000
        /*0044*/ 	.short	0x0001
        /*0046*/ 	.short	0x0008
        /*0048*/ 	.byte	0x00, 0xf4, 0x21, 0x00


	//----- nvinfo : EIATTR_KPARAM_INFO
	.align		4
.L_18:
        /*004c*/ 	.byte	0x04, 0x17
        /*004e*/ 	.short	(.L_20 - .L_19)
.L_19:
        /*0050*/ 	.word	0x00000000
        /*0054*/ 	.short	0x0000
        /*0056*/ 	.short	0x0000
        /*0058*/ 	.byte	0x00, 0xf4, 0x21, 0x00


	//----- nvinfo : EIATTR_MAXREG_COUNT
	.align		4
.L_20:
        /*005c*/ 	.byte	0x03, 0x1b
        /*005e*/ 	.short	0x00ff


	//----- nvinfo : EIATTR_EXIT_INSTR_OFFSETS
	.align		4
        /*0060*/ 	.byte	0x04, 0x1c
        /*0062*/ 	.short	(.L_22 - .L_21)


	//   ....[0]....
.L_21:
        /*0064*/ 	.word	0x00001060


	//----- nvinfo : EIATTR_REQNTID
	.align		4
.L_22:
        /*0068*/ 	.byte	0x04, 0x10
        /*006a*/ 	.short	(.L_24 - .L_23)
.L_23:
        /*006c*/ 	.word	0x00000080
        /*0070*/ 	.word	0x00000001
        /*0074*/ 	.word	0x00000001


	//----- nvinfo : EIATTR_CRS_STACK_SIZE
	.align		4
.L_24:
        /*0078*/ 	.byte	0x04, 0x1e
        /*007a*/ 	.short	(.L_26 - .L_25)
.L_25:
        /*007c*/ 	.word	0x00000000
.L_26:


//--------------------- .nv.callgraph             --------------------------
	.section	.nv.callgraph,"",@"SHT_CUDA_CALLGRAPH"
	.align	4
	.sectionentsize	8
	.align		4
        /*0000*/ 	.word	0x00000000
	.align		4
        /*0004*/ 	.word	0xffffffff
	.align		4
        /*0008*/ 	.word	0x00000000
	.align		4
        /*000c*/ 	.word	0xfffffffe
	.align		4
        /*0010*/ 	.word	0x00000000
	.align		4
        /*0014*/ 	.word	0xfffffffd
	.align		4
        /*0018*/ 	.word	0x00000000
	.align		4
        /*001c*/ 	.word	0xfffffffc


//--------------------- .nv.rel.action            --------------------------
	.section	.nv.rel.action,"",@"SHT_CUDA_RELOCINFO"
	.align	8
	.sectionentsize	8
        /*0000*/ 	.byte	0x73, 0x00, 0x00, 0x00, 0x00, 0x00, 0x00, 0x00, 0x00, 0x00, 0x00, 0x11, 0x25, 0x00, 0x05, 0x36


//--------------------- .nv.constant4             --------------------------
	.section	.nv.constant4,"a",@progbits
	.align	8
	.align		8
.nv.constant4:
        /*0000*/ 	.dword	_$_str


//--------------------- .nv.constant0.triton_poi_fused_gelu_8 --------------------------
	.section	.nv.constant0.triton_poi_fused_gelu_8,"a",@progbits
	.sectionflags	@""
	.align	4
.nv.constant0.triton_poi_fused_gelu_8:
	.zero		384


//--------------------- .text.triton_poi_fused_gelu_8 --------------------------
	.section	.text.triton_poi_fused_gelu_8,"ax",@progbits
	.sectioninfo	@"SHI_REGISTERS=25"
	.align	128
        .global         triton_poi_fused_gelu_8
        .type           triton_poi_fused_gelu_8,@function
        .size           triton_poi_fused_gelu_8,(.L_x_25 - triton_poi_fused_gelu_8)
        .other          triton_poi_fused_gelu_8,@"STO_CUDA_ENTRY STV_DEFAULT"
triton_poi_fused_gelu_8:
.text.triton_poi_fused_gelu_8:
[----:B------:R-:W-:Y:S02]  /*0000*/  MOV R1, c[0x0][0x28] ;  /* 0x00000a0000017a02 */ /* 0x000fe40000000f00 */
[----:B------:R-:W0:Y:S01]  /*0010*/  S2R R0, SR_TID.X ;  /* 0x0000000000007919 */ /* 0x000e220000002100 */
[----:B------:R-:W-:Y:S01]  /*0020*/  MOV R7, 0x2 ;  /* 0x0000000200077802 */ /* 0x000fe20000000f00 */
[----:B------:R-:W-:Y:S02]  /*0030*/  ULDC.64 UR4, c[0x0][0x118] ;  /* 0x0000460000047ab9 */ /* 0x000fe40000000a00 */
[----:B------:R-:W1:Y:S01]  /*0040*/  S2R R3, SR_CTAID.X ;  /* 0x0000000000037919 */ /* 0x000e620000002500 */
[----:B0-----:R-:W-:-:S04]  /*0050*/  SHF.L.U32 R0, R0, 0x3, RZ ;  /* 0x0000000300007819 */ /* 0x001fc800000006ff */
[----:B------:R-:W-:-:S04]  /*0060*/  LOP3.LUT R0, R0, 0x3f8, RZ, 0xc0, !PT ;  /* 0x000003f800007812 */ /* 0x000fc800078ec0ff */
[----:B-1----:R-:W-:-:S05]  /*0070*/  LEA R2, R3, R0, 0xa ;  /* 0x0000000003027211 */ /* 0x002fca00078e50ff */
[----:B------:R-:W-:-:S06]  /*0080*/  IMAD.WIDE R6, R2, R7, c[0x0][0x160] ;  /* 0x0000580002067625 */ /* 0x000fcc00078e0207 */
[----:B------:R-:W2:Y:S01]  /*0090*/  LDG.E.128 R4, [R6.64] ;  /* 0x0000000406047981 */ /* 0x000ea2000c1e1d00 */
[----:B------:R-:W-:Y:S01]  /*00a0*/  BSSY B0, `(.L_x_0) ;  /* 0x000002c000007945 */ /* 0x000fe20003800000 */
[C---:B--2---:R-:W-:Y:S02]  /*00b0*/  SHF.L.U32 R3, R4.reuse, 0x10, RZ ;  /* 0x0000001004037819 */ /* 0x044fe400000006ff */
[----:B------:R-:W-:Y:S02]  /*00c0*/  PRMT R4, R4, 0x7632, R4 ;  /* 0x0000763204047816 */ /* 0x000fe40000000004 */
[----:B------:R-:W-:Y:S01]  /*00d0*/  PRMT R8, R5, 0x7632, R8 ;  /* 0x0000763205087816 */ /* 0x000fe20000000008 */
[----:B------:R-:W-:Y:S01]  /*00e0*/  FMUL R0, R3, R3 ;  /* 0x0000000303007220 */ /* 0x000fe20000400000 */
[----:B------:R-:W-:Y:S02]  /*00f0*/  SHF.L.U32 R4, R4, 0x10, RZ ;  /* 0x0000001004047819 */ /* 0x000fe400000006ff */
[----:B------:R-:W-:Y:S01]  /*0100*/  SHF.L.U32 R5, R5, 0x10, RZ ;  /* 0x0000001005057819 */ /* 0x000fe200000006ff */
[----:B------:R-:W-:Y:S01]  /*0110*/  FMUL R0, R3, R0 ;  /* 0x0000000003007220 */ /* 0x000fe20000400000 */
[----:B------:R-:W-:Y:S01]  /*0120*/  SHF.L.U32 R8, R8, 0x10, RZ ;  /* 0x0000001008087819 */ /* 0x000fe200000006ff */
[----:B------:R-:W-:Y:S01]  /*0130*/  FMUL R11, R4, R4 ;  /* 0x00000004040b7220 */ /* 0x000fe20000400000 */
[----:B------:R-:W-:Y:S01]  /*0140*/  PRMT R9, R6, 0x7632, R9 ;  /* 0x0000763206097816 */ /* 0x000fe20000000009 */
[----:B------:R-:W-:Y:S01]  /*0150*/  FFMA R0, R0, 0.044714998453855514526, R3 ;  /* 0x3d37271300007823 */ /* 0x000fe20000000003 */
[----:B------:R-:W-:Y:S01]  /*0160*/  SHF.L.U32 R6, R6, 0x10, RZ ;  /* 0x0000001006067819 */ /* 0x000fe200000006ff */
[----:B------:R-:W-:Y:S01]  /*0170*/  FMUL R13, R4, R11 ;  /* 0x0000000b040d7220 */ /* 0x000fe20000400000 */
[----:B------:R-:W-:Y:S01]  /*0180*/  FMUL R11, R8, R8 ;  /* 0x00000008080b7220 */ /* 0x000fe20000400000 */
[----:B------:R-:W-:Y:S01]  /*0190*/  FMUL R10, R0, 0.79788458347320556641 ;  /* 0x3f4c422a000a7820 */ /* 0x000fe20000400000 */
[----:B------:R-:W-:Y:S01]  /*01a0*/  FMUL R0, R5, R5 ;  /* 0x0000000505007220 */ /* 0x000fe20000400000 */
[----:B------:R-:W-:Y:S01]  /*01b0*/  FFMA R12, R13, 0.044714998453855514526, R4 ;  /* 0x3d3727130d0c7823 */ /* 0x000fe20000000004 */
[----:B------:R-:W-:Y:S01]  /*01c0*/  SHF.L.U32 R9, R9, 0x10, RZ ;  /* 0x0000001009097819 */ /* 0x000fe200000006ff */
[----:B------:R-:W-:Y:S01]  /*01d0*/  FADD.FTZ R17, |R10|, -RZ ;  /* 0x800000ff0a117221 */ /* 0x000fe20000010200 */
[----:B------:R-:W-:Y:S01]  /*01e0*/  FMUL R0, R5, R0 ;  /* 0x0000000005007220 */ /* 0x000fe20000400000 */
[----:B------:R-:W-:Y:S01]  /*01f0*/  FMUL R13, R6, R6 ;  /* 0x00000006060d7220 */ /* 0x000fe20000400000 */
[----:B------:R-:W-:Y:S01]  /*0200*/  FMUL R15, R8, R11 ;  /* 0x0000000b080f7220 */ /* 0x000fe20000400000 */
[----:B------:R-:W-:Y:S01]  /*0210*/  FMUL R12, R12, 0.79788458347320556641 ;  /* 0x3f4c422a0c0c7820 */ /* 0x000fe20000400000 */
[----:B------:R-:W-:Y:S01]  /*0220*/  FSETP.GE.AND P0, PT, R17, 0.60000002384185791016, PT ;  /* 0x3f19999a1100780b */ /* 0x000fe20003f06000 */
[----:B------:R-:W-:-:S12]  /*0230*/  FFMA R14, R0, 0.044714998453855514526, R5 ;  /* 0x3d372713000e7823 */ /* 0x000fd80000000005 */
[----:B------:R-:W-:Y:S05]  /*0240*/  @!P0 BRA `(.L_x_1) ;  /* 0x000000a000008947 */ /* 0x000fea0003800000 */
[C---:B------:R-:W-:Y:S01]  /*0250*/  FMUL R0, R17.reuse, 2.8853900432586669922 ;  /* 0x4038aa3b11007820 */ /* 0x040fe20000400000 */
[----:B------:R-:W-:Y:S02]  /*0260*/  MOV R11, 0x3f800000 ;  /* 0x3f800000000b7802 */ /* 0x000fe40000000f00 */
[----:B------:R-:W-:-:S03]  /*0270*/  FSETP.GE.AND P0, PT, R17, 9.010913848876953125, PT ;  /* 0x41102cb41100780b */ /* 0x000fc60003f06000 */
[----:B------:R-:W0:Y:S02]  /*0280*/  MUFU.EX2 R0, R0 ;  /* 0x0000000000007308 */ /* 0x000e240000000800 */
[----:B0-----:R-:W-:-:S06]  /*0290*/  FADD R16, R0, 1 ;  /* 0x3f80000000107421 */ /* 0x001fcc0000000000 */
[----:B------:R-:W0:Y:S02]  /*02a0*/  MUFU.RCP R16, R16 ;  /* 0x0000001000107308 */ /* 0x000e240000001000 */
[----:B0-----:R-:W-:-:S05]  /*02b0*/  FFMA.FTZ R11, R16, -2, R11 ;  /* 0xc0000000100b7823 */ /* 0x001fca000001000b */
[----:B------:R-:W-:-:S04]  /*02c0*/  FSEL R11, R11, 1, !P0 ;  /* 0x3f8000000b0b7808 */ /* 0x000fc80004000000 */
[----:B------:R-:W-:Y:S01]  /*02d0*/  LOP3.LUT R11, R11, 0x80000000, R10, 0xf8, !PT ;  /* 0x800000000b0b7812 */ /* 0x000fe200078ef80a */
[----:B------:R-:W-:Y:S05]  /*02e0*/  BRA `(.L_x_2) ;  /* 0x0000007000007947 */ /* 0x000fea0003800000 */
.L_x_1:
[----:B------:R-:W-:Y:S01]  /*02f0*/  MOV R0, 0x3c80f082 ;  /* 0x3c80f08200007802 */ /* 0x000fe20000000f00 */
[----:B------:R-:W-:-:S04]  /*0300*/  FMUL R11, R10, R10 ;  /* 0x0000000a0a0b7220 */ /* 0x000fc80000400000 */
[----:B------:R-:W-:-:S04]  /*0310*/  FFMA.FTZ R0, R11, R0, -0.052303962409496307373 ;  /* 0xbd563cae0b007423 */ /* 0x000fc80000010000 */
[----:B------:R-:W-:-:S04]  /*0320*/  FFMA.FTZ R0, R11, R0, 0.1331529766321182251 ;  /* 0x3e0859410b007423 */ /* 0x000fc80000010000 */
[----:B------:R-:W-:-:S04]  /*0330*/  FFMA.FTZ R0, R11, R0, -0.33332768082618713379 ;  /* 0xbeaaa9ed0b007423 */ /* 0x000fc80000010000 */
[----:B------:R-:W-:-:S04]  /*0340*/  FFMA.FTZ R11, R11, R0, RZ ;  /* 0x000000000b0b7223 */ /* 0x000fc800000100ff */
[----:B------:R-:W-:Y:S02]  /*0350*/  FFMA.FTZ R11, R10, R11, R10 ;  /* 0x0000000b0a0b7223 */ /* 0x000fe4000001000a */
.L_x_2:
[----:B------:R-:W-:Y:S05]  /*0360*/  BSYNC B0 ;  /* 0x0000000000007941 */ /* 0x000fea0003800000 */
.L_x_0:
[----:B------:R-:W-:Y:S01]  /*0370*/  FADD.FTZ R19, |R12|, -RZ ;  /* 0x800000ff0c137221 */ /* 0x000fe20000010200 */
[----:B------:R-:W-:Y:S01]  /*0380*/  BSSY B0, `(.L_x_3) ;  /* 0x000001a000007945 */ /* 0x000fe20003800000 */
[----:B------:R-:W-:Y:S01]  /*0390*/  FMUL R17, R6, R13 ;  /* 0x0000000d06117220 */ /* 0x000fe20000400000 */
[----:B------:R-:W-:Y:S01]  /*03a0*/  FMUL R13, R14, 0.79788458347320556641 ;  /* 0x3f4c422a0e0d7820 */ /* 0x000fe20000400000 */
[----:B------:R-:W-:Y:S01]  /*03b0*/  SHF.L.U32 R10, R7, 0x10, RZ ;  /* 0x00000010070a7819 */ /* 0x000fe200000006ff */
[----:B------:R-:W-:Y:S01]  /*03c0*/  FFMA R15, R15, 0.044714998453855514526, R8 ;  /* 0x3d3727130f0f7823 */ /* 0x000fe20000000008 */
[----:B------:R-:W-:Y:S01]  /*03d0*/  FSETP.GE.AND P0, PT, R19, 0.60000002384185791016, PT ;  /* 0x3f19999a1300780b */ /* 0x000fe20003f06000 */
[----:B------:R-:W-:Y:S01]  /*03e0*/  FMUL R14, R9, R9 ;  /* 0x00000009090e7220 */ /* 0x000fe20000400000 */
[----:B------:R-:W-:-:S11]  /*03f0*/  PRMT R18, R7, 0x7632, R18 ;  /* 0x0000763207127816 */ /* 0x000fd60000000012 */
        /* <DEDUP_REMOVED lines=11> */
.L_x_4:
[----:B------:R-:W-:Y:S01]  /*04b0*/  MOV R0, 0x3c80f082 ;  /* 0x3c80f08200007802 */ /* 0x000fe20000000f00 */
[----:B------:R-:W-:-:S04]  /*04c0*/  FMUL R7, R12, R12 ;  /* 0x0000000c0c077220 */ /* 0x000fc80000400000 */
[----:B------:R-:W-:-:S04]  /*04d0*/  FFMA.FTZ R0, R7, R0, -0.052303962409496307373 ;  /* 0xbd563cae07007423 */ /* 0x000fc80000010000 */
[----:B------:R-:W-:-:S04]  /*04e0*/  FFMA.FTZ R0, R7, R0, 0.1331529766321182251 ;  /* 0x3e08594107007423 */ /* 0x000fc80000010000 */
[----:B------:R-:W-:-:S04]  /*04f0*/  FFMA.FTZ R0, R7, R0, -0.33332768082618713379 ;  /* 0xbeaaa9ed07007423 */ /* 0x000fc80000010000 */
[----:B------:R-:W-:-:S04]  /*0500*/  FFMA.FTZ R7, R7, R0, RZ ;  /* 0x0000000007077223 */ /* 0x000fc800000100ff */
[----:B------:R-:W-:Y:S02]  /*0510*/  FFMA.FTZ R12, R12, R7, R12 ;  /* 0x000000070c0c7223 */ /* 0x000fe4000001000c */
.L_x_5:
[----:B------:R-:W-:Y:S05]  /*0520*/  BSYNC B0 ;  /* 0x0000000000007941 */ /* 0x000fea0003800000 */
.L_x_3:
[----:B------:R-:W-:Y:S01]  /*0530*/  FADD.FTZ R20, |R13|, -RZ ;  /* 0x800000ff0d147221 */ /* 0x000fe20000010200 */
[----:B------:R-:W-:Y:S01]  /*0540*/  BSSY B0, `(.L_x_6) ;  /* 0x0000019000007945 */ /* 0x000fe20003800000 */
[----:B------:R-:W-:Y:S01]  /*0550*/  FMUL R16, R9, R14 ;  /* 0x0000000e09107220 */ /* 0x000fe20000400000 */
[----:B------:R-:W-:Y:S01]  /*0560*/  FMUL R14, R15, 0.79788458347320556641 ;  /* 0x3f4c422a0f0e7820 */ /* 0x000fe20000400000 */
[----:B------:R-:W-:Y:S01]  /*0570*/  SHF.L.U32 R7, R18, 0x10, RZ ;  /* 0x0000001012077819 */ /* 0x000fe200000006ff */
[----:B------:R-:W-:Y:S01]  /*0580*/  FFMA R17, R17, 0.044714998453855514526, R6 ;  /* 0x3d37271311117823 */ /* 0x000fe20000000006 */
[----:B------:R-:W-:Y:S01]  /*0590*/  FSETP.GE.AND P0, PT, R20, 0.60000002384185791016, PT ;  /* 0x3f19999a1400780b */ /* 0x000fe20003f06000 */
[----:B------:R-:W-:-:S12]  /*05a0*/  FMUL R15, R10, R10 ;  /* 0x0000000a0a0f7220 */ /* 0x000fd80000400000 */
        /* <DEDUP_REMOVED lines=11> */
.L_x_7:
[----:B------:R-:W-:Y:S01]  /*0660*/  MOV R0, 0x3c80f082 ;  /* 0x3c80f08200007802 */ /* 0x000fe20000000f00 */
[----:B------:R-:W-:-:S04]  /*0670*/  FMUL R19, R13, R13 ;  /* 0x0000000d0d137220 */ /* 0x000fc80000400000 */
[----:B------:R-:W-:-:S04]  /*0680*/  FFMA.FTZ R0, R19, R0, -0.052303962409496307373 ;  /* 0xbd563cae13007423 */ /* 0x000fc80000010000 */
[----:B------:R-:W-:-:S04]  /*0690*/  FFMA.FTZ R0, R19, R0, 0.1331529766321182251 ;  /* 0x3e08594113007423 */ /* 0x000fc80000010000 */
[----:B------:R-:W-:-:S04]  /*06a0*/  FFMA.FTZ R0, R19, R0, -0.33332768082618713379 ;  /* 0xbeaaa9ed13007423 */ /* 0x000fc80000010000 */
[----:B------:R-:W-:-:S04]  /*06b0*/  FFMA.FTZ R0, R19, R0, RZ ;  /* 0x0000000013007223 */ /* 0x000fc800000100ff */
[----:B------:R-:W-:Y:S02]  /*06c0*/  FFMA.FTZ R13, R13, R0, R13 ;  /* 0x000000000d0d7223 */ /* 0x000fe4000001000d */
.L_x_8:
[----:B------:R-:W-:Y:S05]  /*06d0*/  BSYNC B0 ;  /* 0x0000000000007941 */ /* 0x000fea0003800000 */
.L_x_6:
[----:B------:R-:W-:Y:S01]  /*06e0*/  FADD.FTZ R21, |R14|, -RZ ;  /* 0x800000ff0e157221 */ /* 0x000fe20000010200 */
[----:B------:R-:W-:Y:S01]  /*06f0*/  BSSY B0, `(.L_x_9) ;  /* 0x0000018000007945 */ /* 0x000fe20003800000 */
[----:B------:R-:W-:Y:S01]  /*0700*/  FMUL R19, R10, R15 ;  /* 0x0000000f0a137220 */ /* 0x000fe20000400000 */
[----:B------:R-:W-:Y:S01]  /*0710*/  FFMA R18, R16, 0.044714998453855514526, R9 ;  /* 0x3d37271310127823 */ /* 0x000fe20000000009 */
[----:B------:R-:W-:Y:S01]  /*0720*/  FMUL R15, R17, 0.79788458347320556641 ;  /* 0x3f4c422a110f7820 */ /* 0x000fe20000400000 */
        /* <DEDUP_REMOVED lines=13> */
.L_x_10:
[----:B------:R-:W-:Y:S01]  /*0800*/  MOV R0, 0x3c80f082 ;  /* 0x3c80f08200007802 */ /* 0x000fe20000000f00 */
[----:B------:R-:W-:-:S04]  /*0810*/  FMUL R17, R14, R14 ;  /* 0x0000000e0e117220 */ /* 0x000fc80000400000 */
[----:B------:R-:W-:-:S04]  /*0820*/  FFMA.FTZ R0, R17, R0, -0.052303962409496307373 ;  /* 0xbd563cae11007423 */ /* 0x000fc80000010000 */
[----:B------:R-:W-:-:S04]  /*0830*/  FFMA.FTZ R0, R17, R0, 0.1331529766321182251 ;  /* 0x3e08594111007423 */ /* 0x000fc80000010000 */
[----:B------:R-:W-:-:S04]  /*0840*/  FFMA.FTZ R0, R17, R0, -0.33332768082618713379 ;  /* 0xbeaaa9ed11007423 */ /* 0x000fc80000010000 */
[----:B------:R-:W-:-:S04]  /*0850*/  FFMA.FTZ R17, R17, R0, RZ ;  /* 0x0000000011117223 */ /* 0x000fc800000100ff */
[----:B------:R-:W-:Y:S02]  /*0860*/  FFMA.FTZ R14, R14, R17, R14 ;  /* 0x000000110e0e7223 */ /* 0x000fe4000001000e */
.L_x_11:
[----:B------:R-:W-:Y:S05]  /*0870*/  BSYNC B0 ;  /* 0x0000000000007941 */ /* 0x000fea0003800000 */
.L_x_9:
[----:B------:R-:W-:Y:S01]  /*0880*/  FADD.FTZ R21, |R15|, -RZ ;  /* 0x800000ff0f157221 */ /* 0x000fe20000010200 */
[----:B------:R-:W-:Y:S01]  /*0890*/  BSSY B0, `(.L_x_12) ;  /* 0x0000017000007945 */ /* 0x000fe20003800000 */
[----:B------:R-:W-:Y:S01]  /*08a0*/  FMUL R20, R7, R16 ;  /* 0x0000001007147220 */ /* 0x000fe20000400000 */
[----:B------:R-:W-:Y:S01]  /*08b0*/  FFMA R17, R19, 0.044714998453855514526, R10 ;  /* 0x3d37271313117823 */ /* 0x000fe2000000000a */
[----:B------:R-:W-:Y:S01]  /*08c0*/  FMUL R16, R18, 0.79788458347320556641 ;  /* 0x3f4c422a12107820 */ /* 0x000fe20000400000 */
[----:B------:R-:W-:-:S13]  /*08d0*/  FSETP.GE.AND P0, PT, R21, 0.60000002384185791016, PT ;  /* 0x3f19999a1500780b */ /* 0x000fda0003f06000 */
        /* <DEDUP_REMOVED lines=11> */
.L_x_13:
[----:B------:R-:W-:Y:S01]  /*0990*/  MOV R0, 0x3c80f082 ;  /* 0x3c80f08200007802 */ /* 0x000fe20000000f00 */
[----:B------:R-:W-:-:S04]  /*09a0*/  FMUL R19, R15, R15 ;  /* 0x0000000f0f137220 */ /* 0x000fc80000400000 */
[----:B------:R-:W-:-:S04]  /*09b0*/  FFMA.FTZ R0, R19, R0, -0.052303962409496307373 ;  /* 0xbd563cae13007423 */ /* 0x000fc80000010000 */
[----:B------:R-:W-:-:S04]  /*09c0*/  FFMA.FTZ R0, R19, R0, 0.1331529766321182251 ;  /* 0x3e08594113007423 */ /* 0x000fc80000010000 */
[----:B------:R-:W-:-:S04]  /*09d0*/  FFMA.FTZ R0, R19, R0, -0.33332768082618713379 ;  /* 0xbeaaa9ed13007423 */ /* 0x000fc80000010000 */
[----:B------:R-:W-:-:S04]  /*09e0*/  FFMA.FTZ R0, R19, R0, RZ ;  /* 0x0000000013007223 */ /* 0x000fc800000100ff */
[----:B------:R-:W-:Y:S02]  /*09f0*/  FFMA.FTZ R15, R15, R0, R15 ;  /* 0x000000000f0f7223 */ /* 0x000fe4000001000f */
.L_x_14:
[----:B------:R-:W-:Y:S05]  /*0a00*/  BSYNC B0 ;  /* 0x0000000000007941 */ /* 0x000fea0003800000 */
.L_x_12:
[----:B------:R-:W-:Y:S01]  /*0a10*/  FADD.FTZ R21, |R16|, -RZ ;  /* 0x800000ff10157221 */ /* 0x000fe20000010200 */
[----:B------:R-:W-:Y:S01]  /*0a20*/  BSSY B0, `(.L_x_15) ;  /* 0x0000016000007945 */ /* 0x000fe20003800000 */
[----:B------:R-:W-:Y:S01]  /*0a30*/  FFMA R18, R20, 0.044714998453855514526, R7 ;  /* 0x3d37271314127823 */ /* 0x000fe20000000007 */
[----:B------:R-:W-:Y:S02]  /*0a40*/  FMUL R17, R17, 0.79788458347320556641 ;  /* 0x3f4c422a11117820 */ /* 0x000fe40000400000 */
        /* <DEDUP_REMOVED lines=12> */
.L_x_16:
[----:B------:R-:W-:Y:S01]  /*0b10*/  MOV R0, 0x3c80f082 ;  /* 0x3c80f08200007802 */ /* 0x000fe20000000f00 */
[----:B------:R-:W-:-:S04]  /*0b20*/  FMUL R19, R16, R16 ;  /* 0x0000001010137220 */ /* 0x000fc80000400000 */
[----:B------:R-:W-:-:S04]  /*0b30*/  FFMA.FTZ R0, R19, R0, -0.052303962409496307373 ;  /* 0xbd563cae13007423 */ /* 0x000fc80000010000 */
[----:B------:R-:W-:-:S04]  /*0b40*/  FFMA.FTZ R0, R19, R0, 0.1331529766321182251 ;  /* 0x3e08594113007423 */ /* 0x000fc80000010000 */
[----:B------:R-:W-:-:S04]  /*0b50*/  FFMA.FTZ R0, R19, R0, -0.33332768082618713379 ;  /* 0xbeaaa9ed13007423 */ /* 0x000fc80000010000 */
[----:B------:R-:W-:-:S04]  /*0b60*/  FFMA.FTZ R19, R19, R0, RZ ;  /* 0x0000000013137223 */ /* 0x000fc800000100ff */
[----:B------:R-:W-:Y:S02]  /*0b70*/  FFMA.FTZ R16, R16, R19, R16 ;  /* 0x0000001310107223 */ /* 0x000fe40000010010 */
.L_x_17:
[----:B------:R-:W-:Y:S05]  /*0b80*/  BSYNC B0 ;  /* 0x0000000000007941 */ /* 0x000fea0003800000 */
.L_x_15:
[----:B------:R-:W-:Y:S01]  /*0b90*/  FADD.FTZ R21, |R17|, -RZ ;  /* 0x800000ff11157221 */ /* 0x000fe20000010200 */
[----:B------:R-:W-:Y:S01]  /*0ba0*/  BSSY B0, `(.L_x_18) ;  /* 0x0000015000007945 */ /* 0x000fe20003800000 */
[----:B------:R-:W-:-:S03]  /*0bb0*/  FMUL R18, R18, 0.79788458347320556641 ;  /* 0x3f4c422a12127820 */ /* 0x000fc60000400000 */
        /* <DEDUP_REMOVED lines=12> */
.L_x_19:
[----:B------:R-:W-:Y:S01]  /*0c80*/  MOV R0, 0x3c80f082 ;  /* 0x3c80f08200007802 */ /* 0x000fe20000000f00 */
[----:B------:R-:W-:-:S04]  /*0c90*/  FMUL R19, R17, R17 ;  /* 0x0000001111137220 */ /* 0x000fc80000400000 */
[----:B------:R-:W-:-:S04]  /*0ca0*/  FFMA.FTZ R0, R19, R0, -0.052303962409496307373 ;  /* 0xbd563cae13007423 */ /* 0x000fc80000010000 */
[----:B------:R-:W-:-:S04]  /*0cb0*/  FFMA.FTZ R0, R19, R0, 0.1331529766321182251 ;  /* 0x3e08594113007423 */ /* 0x000fc80000010000 */
[----:B------:R-:W-:-:S04]  /*0cc0*/  FFMA.FTZ R0, R19, R0, -0.33332768082618713379 ;  /* 0xbeaaa9ed13007423 */ /* 0x000fc80000010000 */
[----:B------:R-:W-:-:S04]  /*0cd0*/  FFMA.FTZ R0, R19, R0, RZ ;  /* 0x0000000013007223 */ /* 0x000fc800000100ff */
[----:B------:R-:W-:Y:S02]  /*0ce0*/  FFMA.FTZ R19, R17, R0, R17 ;  /* 0x0000000011137223 */ /* 0x000fe40000010011 */
.L_x_20:
[----:B------:R-:W-:Y:S05]  /*0cf0*/  BSYNC B0 ;  /* 0x0000000000007941 */ /* 0x000fea0003800000 */
.L_x_18:
[----:B------:R-:W-:Y:S01]  /*0d00*/  FADD.FTZ R22, |R18|, -RZ ;  /* 0x800000ff12167221 */ /* 0x000fe20000010200 */
[----:B------:R-:W-:Y:S01]  /*0d10*/  BSSY B0, `(.L_x_21) ;  /* 0x0000015000007945 */ /* 0x000fe20003800000 */
[----:B------:R-:W-:-:S03]  /*0d20*/  SHF.R.S32.HI R17, RZ, 0x1f, R2 ;  /* 0x0000001fff117819 */ /* 0x000fc60000011402 */
        /* <DEDUP_REMOVED lines=12> */
.L_x_22:
[----:B------:R-:W-:Y:S01]  /*0df0*/  MOV R0, 0x3c80f082 ;  /* 0x3c80f08200007802 */ /* 0x000fe20000000f00 */
[----:B------:R-:W-:-:S04]  /*0e00*/  FMUL R21, R18, R18 ;  /* 0x0000001212157220 */ /* 0x000fc80000400000 */
[----:B------:R-:W-:-:S04]  /*0e10*/  FFMA.FTZ R0, R21, R0, -0.052303962409496307373 ;  /* 0xbd563cae15007423 */ /* 0x000fc80000010000 */
[----:B------:R-:W-:-:S04]  /*0e20*/  FFMA.FTZ R0, R21, R0, 0.1331529766321182251 ;  /* 0x3e08594115007423 */ /* 0x000fc80000010000 */
[----:B------:R-:W-:-:S04]  /*0e30*/  FFMA.FTZ R0, R21, R0, -0.33332768082618713379 ;  /* 0xbeaaa9ed15007423 */ /* 0x000fc80000010000 */
[----:B------:R-:W-:-:S04]  /*0e40*/  FFMA.FTZ R21, R21, R0, RZ ;  /* 0x0000000015157223 */ /* 0x000fc800000100ff */
[----:B------:R-:W-:Y:S02]  /*0e50*/  FFMA.FTZ R18, R18, R21, R18 ;  /* 0x0000001512127223 */ /* 0x000fe40000010012 */
.L_x_23:
[----:B------:R-:W-:Y:S05]  /*0e60*/  BSYNC B0 ;  /* 0x0000000000007941 */ /* 0x000fea0003800000 */
.L_x_21:
[----:B------:R-:W-:Y:S01]  /*0e70*/  FMUL R0, R3, 0.5 ;  /* 0x3f00000003007820 */ /* 0x000fe20000400000 */
[----:B------:R-:W-:Y:S01]  /*0e80*/  FADD R11, R11, 1 ;  /* 0x3f8000000b0b7421 */ /* 0x000fe20000000000 */
[----:B------:R-:W-:Y:S01]  /*0e90*/  FADD R3, R12, 1 ;  /* 0x3f8000000c037421 */ /* 0x000fe20000000000 */
[----:B------:R-:W-:Y:S01]  /*0ea0*/  FMUL R8, R8, 0.5 ;  /* 0x3f00000008087820 */ /* 0x000fe20000400000 */
[----:B------:R-:W-:Y:S01]  /*0eb0*/  FMUL R5, R5, 0.5 ;  /* 0x3f00000005057820 */ /* 0x000fe20000400000 */
[----:B------:R-:W-:Y:S01]  /*0ec0*/  FMUL R0, R0, R11 ;  /* 0x0000000b00007220 */ /* 0x000fe20000400000 */
[----:B------:R-:W-:Y:S01]  /*0ed0*/  FADD R12, R13, 1 ;  /* 0x3f8000000d0c7421 */ /* 0x000fe20000000000 */
[----:B------:R-:W-:Y:S01]  /*0ee0*/  FADD R11, R14, 1 ;  /* 0x3f8000000e0b7421 */ /* 0x000fe20000000000 */
[----:B------:R-:W-:Y:S01]  /*0ef0*/  FMUL R6, R6, 0.5 ;  /* 0x3f00000006067820 */ /* 0x000fe20000400000 */
[----:B------:R-:W-:Y:S01]  /*0f00*/  FMUL R4, R4, 0.5 ;  /* 0x3f00000004047820 */ /* 0x000fe20000400000 */
[----:B------:R-:W-:Y:S01]  /*0f10*/  FADD R15, R15, 1 ;  /* 0x3f8000000f0f7421 */ /* 0x000fe20000000000 */
[----:B------:R-:W-:Y:S01]  /*0f20*/  FMUL R7, R7, 0.5 ;  /* 0x3f00000007077820 */ /* 0x000fe20000400000 */
[----:B------:R-:W-:Y:S01]  /*0f30*/  FMUL R10, R10, 0.5 ;  /* 0x3f0000000a0a7820 */ /* 0x000fe20000400000 */
[----:B------:R-:W-:Y:S01]  /*0f40*/  FMUL R9, R9, 0.5 ;  /* 0x3f00000009097820 */ /* 0x000fe20000400000 */
[----:B------:R-:W-:Y:S01]  /*0f50*/  FADD R16, R16, 1 ;  /* 0x3f80000010107421 */ /* 0x000fe20000000000 */
[----:B------:R-:W-:Y:S01]  /*0f60*/  FADD R19, R19, 1 ;  /* 0x3f80000013137421 */ /* 0x000fe20000000000 */
[----:B------:R-:W-:Y:S01]  /*0f70*/  FADD R18, R18, 1 ;  /* 0x3f80000012127421 */ /* 0x000fe20000000000 */
[----:B------:R-:W-:Y:S01]  /*0f80*/  FMUL R12, R5, R12 ;  /* 0x0000000c050c7220 */ /* 0x000fe20000400000 */
[----:B------:R-:W-:Y:S01]  /*0f90*/  FMUL R11, R8, R11 ;  /* 0x0000000b080b7220 */ /* 0x000fe20000400000 */
[----:B------:R-:W-:Y:S01]  /*0fa0*/  FMUL R3, R4, R3 ;  /* 0x0000000304037220 */ /* 0x000fe20000400000 */
[----:B------:R-:W-:Y:S01]  /*0fb0*/  FMUL R6, R6, R15 ;  /* 0x0000000f06067220 */ /* 0x000fe20000400000 */
[----:B------:R-:W-:Y:S01]  /*0fc0*/  FMUL R13, R9, R16 ;  /* 0x00000010090d7220 */ /* 0x000fe20000400000 */
[----:B------:R-:W-:Y:S01]  /*0fd0*/  FMUL R19, R10, R19 ;  /* 0x000000130a137220 */ /* 0x000fe20000400000 */
[----:B------:R-:W-:Y:S01]  /*0fe0*/  FMUL R18, R7, R18 ;  /* 0x0000001207127220 */ /* 0x000fe20000400000 */
[----:B------:R-:W-:-:S02]  /*0ff0*/  LEA R4, P0, R2, c[0x0][0x168], 0x1 ;  /* 0x00005a0002047a11 */ /* 0x000fc400078008ff */
[----:B------:R-:W-:Y:S02]  /*1000*/  F2FP.BF16.PACK_AB R9, R11, R12 ;  /* 0x0000000c0b09723e */ /* 0x000fe400000010ff */
[----:B------:R-:W-:Y:S02]  /*1010*/  LEA.HI.X R5, R2, c[0x0][0x16c], R17, 0x1, P0 ;  /* 0x00005b0002057a11 */ /* 0x000fe400000f0c11 */
[----:B------:R-:W-:Y:S02]  /*1020*/  F2FP.BF16.PACK_AB R8, R3, R0 ;  /* 0x000000000308723e */ /* 0x000fe400000010ff */
[----:B------:R-:W-:Y:S02]  /*1030*/  F2FP.BF16.PACK_AB R10, R13, R6 ;  /* 0x000000060d0a723e */ /* 0x000fe400000010ff */
[----:B------:R-:W-:-:S05]  /*1040*/  F2FP.BF16.PACK_AB R11, R18, R19 ;  /* 0x00000013120b723e */ /* 0x000fca00000010ff */
[----:B------:R-:W-:Y:S01]  /*1050*/  STG.E.128 [R4.64], R8 ;  /* 0x0000000804007986 */ /* 0x000fe2000c101d04 */
[----:B------:R-:W-:Y:S05]  /*1060*/  EXIT ;  /* 0x000000000000794d */ /* 0x000fea0003800000 */
.L_x_24:
[----:B------:R-:W-:-:S00]  /*1070*/  BRA `(.L_x_24) ;  /* 0xfffffff000007947 */ /* 0x000fc0000383ffff */
[----:B------:R-:W-:-:S00]  /*1080*/  NOP ;  /* 0x0000000000007918 */ /* 0x000fc00000000000 */
[----:B------:R-:W-:-:S00]  /*1090*/  NOP ;  /* 0x0000000000007918 */ /* 0x000fc00000000000 */
[----:B------:R-:W-:-:S00]  /*10a0*/  NOP ;  /* 0x0000000000007918 */ /* 0x000fc00000000000 */
[----:B------:R-:W-:-:S00]  /*10b0*/  NOP ;  /* 0x0000000000007918 */ /* 0x000fc00000000000 */
[----:B------:R-:W-:-:S00]  /*10c0*/  NOP ;  /* 0x0000000000007918 */ /* 0x000fc00000000000 */
[----:B------:R-:W-:-:S00]  /*10d0*/  NOP ;  /* 0x0000000000007918 */ /* 0x000fc00000000000 */
[----:B------:R-:W-:-:S00]  /*10e0*/  NOP ;  /* 0x0000000000007918 */ /* 0x000fc00000000000 */
[----:B------:R-:W-:-:S00]  /*10f0*/  NOP ;  /* 0x0000000000007918 */ /* 0x000fc00000000000 */
.L_x_25:


//--------------------- .nv.global.init           --------------------------
	.section	.nv.global.init,"aw",@progbits
.nv.global.init:
	.type		_$_str,@object
	.size		_$_str,(.L_0 - _$_str)
_$_str:
        /*0000*/ 	.byte	0x5f, 0x5f, 0x43, 0x55, 0x44, 0x41, 0x5f, 0x46, 0x54, 0x5a, 0x00
.L_0:
